	.headerflags	@"EF_CUDA_TEXMODE_UNIFIED EF_CUDA_64BIT_ADDRESS EF_CUDA_ACCELERATORS EF_CUDA_SM90 EF_CUDA_VIRTUAL_SM(EF_CUDA_SM90)"
	.elftype	@"ET_EXEC"


//--------------------- .nv.info                  --------------------------
	.section	.nv.info,"",@"SHT_CUDA_INFO"
	.align	4


	//----- nvinfo : EIATTR_REGCOUNT
	.align		4
        /*0000*/ 	.byte	0x04, 0x2f
        /*0002*/ 	.short	(.L_1 - .L_0)
	.align		4
.L_0:
        /*0004*/ 	.word	index@(triton_poi_fused_cat_27)
        /*0008*/ 	.word	0x00000020


	//----- nvinfo : EIATTR_MIN_STACK_SIZE
	.align		4
.L_1:
        /*000c*/ 	.byte	0x04, 0x12
        /*000e*/ 	.short	(.L_3 - .L_2)
	.align		4
.L_2:
        /*0010*/ 	.word	index@(triton_poi_fused_cat_27)
        /*0014*/ 	.word	0x00000000


	//----- nvinfo : EIATTR_FRAME_SIZE
	.align		4
.L_3:
        /*0018*/ 	.byte	0x04, 0x11
        /*001a*/ 	.short	(.L_5 - .L_4)
	.align		4
.L_4:
        /*001c*/ 	.word	index@(triton_poi_fused_cat_27)
        /*0020*/ 	.word	0x00000000


	//----- nvinfo : EIATTR_MIN_STACK_SIZE
	.align		4
.L_5:
        /*0024*/ 	.byte	0x04, 0x12
        /*0026*/ 	.short	(.L_7 - .L_6)
	.align		4
.L_6:
        /*0028*/ 	.word	index@(triton_poi_fused_cat_27)
        /*002c*/ 	.word	0x00000000
.L_7:


//--------------------- .nv.info.triton_poi_fused_cat_27 --------------------------
	.section	.nv.info.triton_poi_fused_cat_27,"",@"SHT_CUDA_INFO"
	.sectionflags	@""
	.align	4


	//----- nvinfo : EIATTR_CUDA_API_VERSION
	.align		4
        /*0000*/ 	.byte	0x04, 0x37
        /*0002*/ 	.short	(.L_9 - .L_8)
.L_8:
        /*0004*/ 	.word	0x0000007c


	//----- nvinfo : EIATTR_KPARAM_INFO
	.align		4
.L_9:
        /*0008*/ 	.byte	0x04, 0x17
        /*000a*/ 	.short	(.L_11 - .L_10)
.L_10:
        /*000c*/ 	.word	0x00000000
        /*0010*/ 	.short	0x0009
        /*0012*/ 	.short	0x0048
        /*0014*/ 	.byte	0x00, 0xf0, 0x11, 0x00


	//----- nvinfo : EIATTR_KPARAM_INFO
	.align		4
.L_11:
        /*0018*/ 	.byte	0x04, 0x17
        /*001a*/ 	.short	(.L_13 - .L_12)
.L_12:
        /*001c*/ 	.word	0x00000000
        /*0020*/ 	.short	0x0008
        /*0022*/ 	.short	0x0040
        /*0024*/ 	.byte	0x00, 0xf4, 0x21, 0x00


	//----- nvinfo : EIATTR_KPARAM_INFO
	.align		4
.L_13:
        /*0028*/ 	.byte	0x04, 0x17
        /*002a*/ 	.short	(.L_15 - .L_14)
.L_14:
        /*002c*/ 	.word	0x00000000
        /*0030*/ 	.short	0x0007
        /*0032*/ 	.short	0x0038
        /*0034*/ 	.byte	0x00, 0xf4, 0x21, 0x00


	//----- nvinfo : EIATTR_KPARAM_INFO
	.align		4
.L_15:
        /*0038*/ 	.byte	0x04, 0x17
        /*003a*/ 	.short	(.L_17 - .L_16)
.L_16:
        /*003c*/ 	.word	0x00000000
        /*0040*/ 	.short	0x0006
        /*0042*/ 	.short	0x0030
        /*0044*/ 	.byte	0x00, 0xf4, 0x21, 0x00


	//----- nvinfo : EIATTR_KPARAM_INFO
	.align		4
.L_17:
        /*0048*/ 	.byte	0x04, 0x17
        /*004a*/ 	.short	(.L_19 - .L_18)
.L_18:
        /*004c*/ 	.word	0x00000000
        /*0050*/ 	.short	0x0005
        /*0052*/ 	.short	0x0028
        /*0054*/ 	.byte	0x00, 0xf4, 0x21, 0x00


	//----- nvinfo : EIATTR_KPARAM_INFO
	.align		4
.L_19:
        /*0058*/ 	.byte	0x04, 0x17
        /*005a*/ 	.short	(.L_21 - .L_20)
.L_20:
        /*005c*/ 	.word	0x00000000
        /*0060*/ 	.short	0x0004
        /*0062*/ 	.short	0x0020
        /*0064*/ 	.byte	0x00, 0xf4, 0x21, 0x00


	//----- nvinfo : EIATTR_KPARAM_INFO
	.align		4
.L_21:
        /*0068*/ 	.byte	0x04, 0x17
        /*006a*/ 	.short	(.L_23 - .L_22)
.L_22:
        /*006c*/ 	.word	0x00000000
        /*0070*/ 	.short	0x0003
        /*0072*/ 	.short	0x0018
        /*0074*/ 	.byte	0x00, 0xf4, 0x21, 0x00


	//----- nvinfo : EIATTR_KPARAM_INFO
	.align		4
.L_23:
        /*0078*/ 	.byte	0x04, 0x17
        /*007a*/ 	.short	(.L_25 - .L_24)
.L_24:
        /*007c*/ 	.word	0x00000000
        /*0080*/ 	.short	0x0002
        /*0082*/ 	.short	0x0010
        /*0084*/ 	.byte	0x00, 0xf4, 0x21, 0x00


	//----- nvinfo : EIATTR_KPARAM_INFO
	.align		4
.L_25:
        /*0088*/ 	.byte	0x04, 0x17
        /*008a*/ 	.short	(.L_27 - .L_26)
.L_26:
        /*008c*/ 	.word	0x00000000
        /*0090*/ 	.short	0x0001
        /*0092*/ 	.short	0x0008
        /*0094*/ 	.byte	0x00, 0xf4, 0x21, 0x00


	//----- nvinfo : EIATTR_KPARAM_INFO
	.align		4
.L_27:
        /*0098*/ 	.byte	0x04, 0x17
        /*009a*/ 	.short	(.L_29 - .L_28)
.L_28:
        /*009c*/ 	.word	0x00000000
        /*00a0*/ 	.short	0x0000
        /*00a2*/ 	.short	0x0000
        /*00a4*/ 	.byte	0x00, 0xf4, 0x21, 0x00


	//----- nvinfo : EIATTR_SPARSE_MMA_MASK
	.align		4
.L_29:
        /*00a8*/ 	.byte	0x03, 0x50
        /*00aa*/ 	.short	0x0000


	//----- nvinfo : EIATTR_MAXREG_COUNT
	.align		4
        /*00ac*/ 	.byte	0x03, 0x1b
        /*00ae*/ 	.short	0x00ff


	//----- nvinfo : EIATTR_EXIT_INSTR_OFFSETS
	.align		4
        /*00b0*/ 	.byte	0x04, 0x1c
        /*00b2*/ 	.short	(.L_31 - .L_30)


	//   ....[0]....
.L_30:
        /*00b4*/ 	.word	0x000006c0


	//----- nvinfo : EIATTR_REQNTID
	.align		4
.L_31:
        /*00b8*/ 	.byte	0x04, 0x10
        /*00ba*/ 	.short	(.L_33 - .L_32)
.L_32:
        /*00bc*/ 	.word	0x00000080
        /*00c0*/ 	.word	0x00000001
        /*00c4*/ 	.word	0x00000001


	//----- nvinfo : EIATTR_CBANK_PARAM_SIZE
	.align		4
.L_33:
        /*00c8*/ 	.byte	0x03, 0x19
        /*00ca*/ 	.short	0x004c


	//----- nvinfo : EIATTR_PARAM_CBANK
	.align		4
        /*00cc*/ 	.byte	0x04, 0x0a
        /*00ce*/ 	.short	(.L_35 - .L_34)
	.align		4
.L_34:
        /*00d0*/ 	.word	index@(.nv.constant0.triton_poi_fused_cat_27)
        /*00d4*/ 	.short	0x0210
        /*00d6*/ 	.short	0x004c


	//----- nvinfo : EIATTR_SW_WAR
	.align		4
.L_35:
        /*00d8*/ 	.byte	0x04, 0x36
        /*00da*/ 	.short	(.L_37 - .L_36)
.L_36:
        /*00dc*/ 	.word	0x00000008
.L_37:


//--------------------- .nv.callgraph             --------------------------
	.section	.nv.callgraph,"",@"SHT_CUDA_CALLGRAPH"
	.align	4
	.sectionentsize	8
	.align		4
        /*0000*/ 	.word	0x00000000
	.align		4
        /*0004*/ 	.word	0xffffffff
	.align		4
        /*0008*/ 	.word	0x00000000
	.align		4
        /*000c*/ 	.word	0xfffffffe
	.align		4
        /*0010*/ 	.word	0x00000000
	.align		4
        /*0014*/ 	.word	0xfffffffd
	.align		4
        /*0018*/ 	.word	0x00000000
	.align		4
        /*001c*/ 	.word	0xfffffffc


//--------------------- .text.triton_poi_fused_cat_27 --------------------------
	.section	.text.triton_poi_fused_cat_27,"ax",@progbits
	.align	128
        .global         triton_poi_fused_cat_27
        .type           triton_poi_fused_cat_27,@function
        .size           triton_poi_fused_cat_27,(.L_x_1 - triton_poi_fused_cat_27)
        .other          triton_poi_fused_cat_27,@"STO_CUDA_ENTRY STV_DEFAULT"
triton_poi_fused_cat_27:
.text.triton_poi_fused_cat_27:
[----:B------:R-:W-:Y:S01]  /*0000*/  LDC R1, c[0x0][0x28] ;  /* 0x00000a00ff017b82 */ /* 0x000fe20000000800 */
[----:B------:R-:W1:Y:S07]  /*0010*/  S2R R0, SR_TID.X ;  /* 0x0000000000007919 */ /* 0x000e6e0000002100 */
[----:B------:R-:W2:Y:S01]  /*0020*/  LDC.64 R4, c[0x0][0x210] ;  /* 0x00008400ff047b82 */ /* 0x000ea20000000a00 */
[----:B------:R-:W-:Y:S01]  /*0030*/  ULDC.64 UR4, c[0x0][0x220] ;  /* 0x0000880000047ab9 */ /* 0x000fe20000000a00 */
[----:B------:R-:W-:Y:S01]  /*0040*/  ULDC.64 UR6, c[0x0][0x240] ;  /* 0x0000900000067ab9 */ /* 0x000fe20000000a00 */
[----:B------:R-:W3:Y:S01]  /*0050*/  S2R R3, SR_CTAID.X ;  /* 0x0000000000037919 */ /* 0x000ee20000002500 */
[----:B------:R-:W-:-:S02]  /*0060*/  CS2R R14, SRZ ;  /* 0x00000000000e7805 */ /* 0x000fc4000001ff00 */
[----:B------:R-:W-:Y:S02]  /*0070*/  CS2R R16, SRZ ;  /* 0x0000000000107805 */ /* 0x000fe4000001ff00 */
[----:B------:R-:W4:Y:S08]  /*0080*/  LDC.64 R22, c[0x0][0x238] ;  /* 0x00008e00ff167b82 */ /* 0x000f300000000a00 */
[----:B------:R-:W5:Y:S01]  /*0090*/  LDC.64 R20, c[0x0][0x218] ;  /* 0x00008600ff147b82 */ /* 0x000f620000000a00 */
[----:B-1----:R-:W-:-:S05]  /*00a0*/  IMAD.SHL.U32 R0, R0, 0x2, RZ ;  /* 0x0000000200007824 */ /* 0x002fca00078e00ff */
[----:B------:R-:W-:-:S05]  /*00b0*/  LOP3.LUT R0, R0, 0xfe, RZ, 0xc0, !PT ;  /* 0x000000fe00007812 */ /* 0x000fca00078ec0ff */
[----:B---3--:R-:W-:-:S05]  /*00c0*/  IMAD R0, R3, 0x100, R0 ;  /* 0x0000010003007824 */ /* 0x008fca00078e0200 */
[----:B------:R-:W-:-:S04]  /*00d0*/  SHF.R.S32.HI R3, RZ, 0x1f, R0 ;  /* 0x0000001fff037819 */ /* 0x000fc80000011400 */
[----:B------:R-:W-:-:S04]  /*00e0*/  LEA.HI R3, R3, R0, RZ, 0x8 ;  /* 0x0000000003037211 */ /* 0x000fc800078f40ff */
[----:B------:R-:W-:Y:S02]  /*00f0*/  LOP3.LUT R19, R3, 0xffffff00, RZ, 0xc0, !PT ;  /* 0xffffff0003137812 */ /* 0x000fe400078ec0ff */
[----:B------:R-:W-:-:S03]  /*0100*/  SHF.R.S32.HI R6, RZ, 0x8, R3 ;  /* 0x00000008ff067819 */ /* 0x000fc60000011403 */
[----:B------:R-:W-:Y:S02]  /*0110*/  IMAD.IADD R19, R0, 0x1, -R19 ;  /* 0x0000000100137824 */ /* 0x000fe400078e0a13 */
[C---:B------:R-:W-:Y:S02]  /*0120*/  IMAD.SHL.U32 R2, R6.reuse, 0x80, RZ ;  /* 0x0000008006027824 */ /* 0x040fe400078e00ff */
[----:B------:R-:W-:Y:S01]  /*0130*/  IMAD.SHL.U32 R8, R6, 0x20, RZ ;  /* 0x0000002006087824 */ /* 0x000fe200078e00ff */
[----:B------:R-:W-:Y:S01]  /*0140*/  SHF.R.S32.HI R3, RZ, 0x1f, R19 ;  /* 0x0000001fff037819 */ /* 0x000fe20000011413 */
[C---:B------:R-:W-:Y:S01]  /*0150*/  VIADD R9, R19.reuse, 0xffffffc0 ;  /* 0xffffffc013097836 */ /* 0x040fe20000000000 */
[----:B------:R-:W-:Y:S01]  /*0160*/  IADD3 R7, P0, R19, R2, RZ ;  /* 0x0000000213077210 */ /* 0x000fe20007f1e0ff */
[----:B----4-:R-:W-:Y:S01]  /*0170*/  IMAD.WIDE R22, R19, 0x4, R22 ;  /* 0x0000000413167825 */ /* 0x010fe200078e0216 */
[----:B------:R-:W-:Y:S02]  /*0180*/  IADD3 R12, P1, R19, R8, RZ ;  /* 0x00000008130c7210 */ /* 0x000fe40007f3e0ff */
[----:B------:R-:W-:-:S02]  /*0190*/  ISETP.GE.U32.AND P2, PT, R9, 0x80, PT ;  /* 0x000000800900780c */ /* 0x000fc40003f46070 */
[----:B------:R-:W-:Y:S02]  /*01a0*/  CS2R R24, SRZ ;  /* 0x0000000000187805 */ /* 0x000fe4000001ff00 */
[-C--:B------:R-:W-:Y:S01]  /*01b0*/  LEA.HI.X.SX32 R10, R2, R3.reuse, 0x1, P0 ;  /* 0x00000003020a7211 */ /* 0x080fe200000f0eff */
[C---:B-----5:R-:W-:Y:S01]  /*01c0*/  IMAD.WIDE R28, R19.reuse, 0x4, R20 ;  /* 0x00000004131c7825 */ /* 0x060fe200078e0214 */
[----:B------:R-:W-:Y:S02]  /*01d0*/  LEA.HI.X.SX32 R9, R8, R3, 0x1, P1 ;  /* 0x0000000308097211 */ /* 0x000fe400008f0eff */
[----:B------:R-:W-:Y:S01]  /*01e0*/  LOP3.LUT R3, R19, 0xffffffe0, RZ, 0xc0, !PT ;  /* 0xffffffe013037812 */ /* 0x000fe200078ec0ff */
[----:B------:R-:W-:Y:S01]  /*01f0*/  IMAD.SHL.U32 R8, R12, 0x4, RZ ;  /* 0x000000040c087824 */ /* 0x000fe200078e00ff */
[----:B------:R-:W-:Y:S02]  /*0200*/  LEA R2, P0, R7, UR4, 0x2 ;  /* 0x0000000407027c11 */ /* 0x000fe4000f8010ff */
[----:B------:R-:W-:-:S02]  /*0210*/  ISETP.NE.AND P1, PT, R3, 0xc0, PT ;  /* 0x000000c00300780c */ /* 0x000fc40003f25270 */
[----:B------:R-:W-:Y:S01]  /*0220*/  LEA.HI.X R3, R7, UR5, R10, 0x2, P0 ;  /* 0x0000000507037c11 */ /* 0x000fe200080f140a */
[----:B------:R-:W-:Y:S01]  /*0230*/  ULDC.64 UR4, c[0x0][0x230] ;  /* 0x00008c0000047ab9 */ /* 0x000fe20000000a00 */
[----:B------:R-:W-:Y:S01]  /*0240*/  IMAD R7, R6, 0x40, R19 ;  /* 0x0000004006077824 */ /* 0x000fe200078e0213 */
[----:B------:R-:W-:Y:S01]  /*0250*/  SHF.L.U64.HI R12, R12, 0x2, R9 ;  /* 0x000000020c0c7819 */ /* 0x000fe20000010209 */
[----:B------:R-:W1:Y:S01]  /*0260*/  LDC.64 R10, c[0x0][0x228] ;  /* 0x00008a00ff0a7b82 */ /* 0x000e620000000a00 */
[----:B------:R-:W-:Y:S01]  /*0270*/  IADD3 R26, P0, R8, UR4, RZ ;  /* 0x00000004081a7c10 */ /* 0x000fe2000ff1e0ff */
[----:B--2---:R-:W-:Y:S01]  /*0280*/  IMAD.WIDE R4, R7, 0x4, R4 ;  /* 0x0000000407047825 */ /* 0x004fe200078e0204 */
[----:B------:R-:W-:Y:S02]  /*0290*/  IADD3 R6, P3, R8, UR6, RZ ;  /* 0x0000000608067c10 */ /* 0x000fe4000ff7e0ff */
[----:B------:R-:W-:Y:S01]  /*02a0*/  IADD3.X R27, R12, UR5, RZ, P0, !PT ;  /* 0x000000050c1b7c10 */ /* 0x000fe200087fe4ff */
[----:B------:R-:W-:Y:S01]  /*02b0*/  ULDC.64 UR4, c[0x0][0x208] ;  /* 0x0000820000047ab9 */ /* 0x000fe20000000a00 */
[----:B------:R-:W-:Y:S01]  /*02c0*/  ISETP.GE.AND P0, PT, R19, 0x40, PT ;  /* 0x000000401300780c */ /* 0x000fe20003f06270 */
[----:B------:R-:W2:Y:S01]  /*02d0*/  LDC.64 R8, c[0x0][0x248] ;  /* 0x00009200ff087b82 */ /* 0x000ea20000000a00 */
[----:B------:R-:W-:-:S02]  /*02e0*/  IADD3.X R7, R12, UR7, RZ, P3, !PT ;  /* 0x000000070c077c10 */ /* 0x000fc40009ffe4ff */
[----:B------:R-:W-:Y:S02]  /*02f0*/  CS2R R12, SRZ ;  /* 0x00000000000c7805 */ /* 0x000fe4000001ff00 */
[----:B------:R-:W-:Y:S01]  /*0300*/  ISETP.GT.AND P3, PT, R19, 0xdf, PT ;  /* 0x000000df1300780c */ /* 0x000fe20003f64270 */
[----:B------:R3:W4:Y:S01]  /*0310*/  @!P1 LDG.E.EL.64 R14, desc[UR4][R22.64+-0x300] ;  /* 0xfffd0004160e9981 */ /* 0x000722000c2e1b00 */
[----:B------:R-:W-:-:S03]  /*0320*/  CS2R R20, SRZ ;  /* 0x0000000000147805 */ /* 0x000fc6000001ff00 */
[----:B------:R2:W5:Y:S04]  /*0330*/  @!P1 LDG.E.EL.64 R12, desc[UR4][R26.64+-0x300] ;  /* 0xfffd00041a0c9981 */ /* 0x000568000c2e1b00 */
[----:B------:R4:W5:Y:S01]  /*0340*/  @!P0 LDG.E.EL.64 R16, desc[UR4][R28.64] ;  /* 0x000000041c108981 */ /* 0x000962000c2e1b00 */
[----:B---3--:R-:W-:-:S03]  /*0350*/  CS2R R22, SRZ ;  /* 0x0000000000167805 */ /* 0x008fc6000001ff00 */
[----:B------:R-:W3:Y:S04]  /*0360*/  @!P0 LDG.E.EL.64 R24, desc[UR4][R4.64] ;  /* 0x0000000404188981 */ /* 0x000ee8000c2e1b00 */
[----:B------:R1:W3:Y:S01]  /*0370*/  @P3 LDG.E.EL.64 R20, desc[UR4][R6.64+-0x380] ;  /* 0xfffc800406143981 */ /* 0x0002e2000c2e1b00 */
[----:B--2---:R-:W-:-:S04]  /*0380*/  IMAD.WIDE R26, R19, 0x4, R8 ;  /* 0x00000004131a7825 */ /* 0x004fc800078e0208 */
[----:B-1----:R-:W-:Y:S01]  /*0390*/  IMAD.WIDE R18, R19, 0x4, R10 ;  /* 0x0000000413127825 */ /* 0x002fe200078e020a */
[----:B------:R-:W2:Y:S01]  /*03a0*/  @P3 LDG.E.EL.64 R22, desc[UR4][R26.64+-0x380] ;  /* 0xfffc80041a163981 */ /* 0x000ea2000c2e1b00 */
[----:B------:R-:W-:Y:S02]  /*03b0*/  CS2R R10, SRZ ;  /* 0x00000000000a7805 */ /* 0x000fe4000001ff00 */
[----:B------:R-:W-:-:S04]  /*03c0*/  CS2R R8, SRZ ;  /* 0x0000000000087805 */ /* 0x000fc8000001ff00 */
[----:B------:R-:W2:Y:S04]  /*03d0*/  @!P2 LDG.E.EL.64 R10, desc[UR4][R18.64+-0x100] ;  /* 0xffff0004120aa981 */ /* 0x000ea8000c2e1b00 */
[----:B------:R1:W2:Y:S01]  /*03e0*/  @!P2 LDG.E.EL.64 R8, desc[UR4][R2.64+-0x100] ;  /* 0xffff00040208a981 */ /* 0x0002a2000c2e1b00 */
[----:B----4-:R-:W-:Y:S02]  /*03f0*/  SEL R29, R14, RZ, !P1 ;  /* 0x000000ff0e1d7207 */ /* 0x010fe40004800000 */
[----:B-----5:R-:W-:Y:S02]  /*0400*/  SEL R12, R12, RZ, !P1 ;  /* 0x000000ff0c0c7207 */ /* 0x020fe40004800000 */
[----:B------:R-:W-:Y:S02]  /*0410*/  SEL R13, R13, RZ, !P1 ;  /* 0x000000ff0d0d7207 */ /* 0x000fe40004800000 */
[----:B0-----:R-:W-:Y:S01]  /*0420*/  SEL R6, R15, RZ, !P1 ;  /* 0x000000ff0f067207 */ /* 0x001fe20004800000 */
[----:B------:R-:W-:Y:S01]  /*0430*/  FADD R4, R12, R29 ;  /* 0x0000001d0c047221 */ /* 0x000fe20000000000 */
[----:B------:R-:W-:-:S02]  /*0440*/  SEL R5, R16, RZ, !P0 ;  /* 0x000000ff10057207 */ /* 0x000fc40004000000 */
[----:B---3--:R-:W-:Y:S02]  /*0450*/  SEL R24, R24, RZ, !P0 ;  /* 0x000000ff18187207 */ /* 0x008fe40004000000 */
[----:B------:R-:W-:Y:S01]  /*0460*/  FSETP.GEU.AND P5, PT, R12, -R29, PT ;  /* 0x8000001d0c00720b */ /* 0x000fe20003fae000 */
[C---:B------:R-:W-:Y:S01]  /*0470*/  FADD R7, R13.reuse, R6 ;  /* 0x000000060d077221 */ /* 0x040fe20000000000 */
[----:B------:R-:W-:Y:S01]  /*0480*/  FSETP.GEU.AND P6, PT, R13, -R6, PT ;  /* 0x800000060d00720b */ /* 0x000fe20003fce000 */
[----:B------:R-:W-:Y:S01]  /*0490*/  FADD R6, R24, R5 ;  /* 0x0000000518067221 */ /* 0x000fe20000000000 */
[----:B-1----:R-:W-:Y:S02]  /*04a0*/  SEL R3, R20, RZ, P3 ;  /* 0x000000ff14037207 */ /* 0x002fe40001800000 */
[----:B------:R-:W-:Y:S02]  /*04b0*/  FSETP.GEU.AND P4, PT, R24, -R5, PT ;  /* 0x800000051800720b */ /* 0x000fe40003f8e000 */
[----:B------:R-:W-:-:S02]  /*04c0*/  FSEL R2, R4, RZ, P5 ;  /* 0x000000ff04027208 */ /* 0x000fc40002800000 */
[----:B------:R-:W0:Y:S01]  /*04d0*/  LDC.64 R4, c[0x0][0x250] ;  /* 0x00009400ff047b82 */ /* 0x000e220000000a00 */
[----:B--2---:R-:W-:-:S04]  /*04e0*/  SEL R22, R22, RZ, P3 ;  /* 0x000000ff16167207 */ /* 0x004fc80001800000 */
[C---:B------:R-:W-:Y:S01]  /*04f0*/  FSETP.GEU.AND P5, PT, R3.reuse, -R22, PT ;  /* 0x800000160300720b */ /* 0x040fe20003fae000 */
[----:B------:R-:W-:Y:S01]  /*0500*/  FADD R22, R3, R22 ;  /* 0x0000001603167221 */ /* 0x000fe20000000000 */
[----:B------:R-:W-:Y:S02]  /*0510*/  SEL R23, R23, RZ, P3 ;  /* 0x000000ff17177207 */ /* 0x000fe40001800000 */
[----:B------:R-:W-:Y:S02]  /*0520*/  SEL R13, R10, RZ, !P2 ;  /* 0x000000ff0a0d7207 */ /* 0x000fe40005000000 */
[----:B------:R-:W-:Y:S02]  /*0530*/  SEL R10, R21, RZ, P3 ;  /* 0x000000ff150a7207 */ /* 0x000fe40001800000 */
[----:B------:R-:W-:Y:S02]  /*0540*/  FSEL R22, R22, RZ, P5 ;  /* 0x000000ff16167208 */ /* 0x000fe40002800000 */
[C---:B------:R-:W-:Y:S01]  /*0550*/  FSETP.GEU.AND P5, PT, R10.reuse, -R23, PT ;  /* 0x800000170a00720b */ /* 0x040fe20003fae000 */
[----:B------:R-:W-:Y:S01]  /*0560*/  FADD R23, R10, R23 ;  /* 0x000000170a177221 */ /* 0x000fe20000000000 */
[----:B------:R-:W-:-:S02]  /*0570*/  SEL R8, R8, RZ, !P2 ;  /* 0x000000ff08087207 */ /* 0x000fc40005000000 */
[----:B------:R-:W-:Y:S02]  /*0580*/  SEL R9, R9, RZ, !P2 ;  /* 0x000000ff09097207 */ /* 0x000fe40005000000 */
[----:B------:R-:W-:Y:S02]  /*0590*/  SEL R12, R11, RZ, !P2 ;  /* 0x000000ff0b0c7207 */ /* 0x000fe40005000000 */
[----:B------:R-:W-:Y:S02]  /*05a0*/  SEL R25, R25, RZ, !P0 ;  /* 0x000000ff19197207 */ /* 0x000fe40004000000 */
[----:B------:R-:W-:Y:S02]  /*05b0*/  SEL R10, R17, RZ, !P0 ;  /* 0x000000ff110a7207 */ /* 0x000fe40004000000 */
[----:B------:R-:W-:Y:S02]  /*05c0*/  FSEL R23, R23, RZ, P5 ;  /* 0x000000ff17177208 */ /* 0x000fe40002800000 */
[----:B------:R-:W-:-:S02]  /*05d0*/  FSEL R3, R7, RZ, P6 ;  /* 0x000000ff07037208 */ /* 0x000fc40003000000 */
[C---:B------:R-:W-:Y:S01]  /*05e0*/  FSETP.GEU.AND P6, PT, R8.reuse, -R13, PT ;  /* 0x8000000d0800720b */ /* 0x040fe20003fce000 */
[----:B------:R-:W-:Y:S01]  /*05f0*/  FADD R8, R8, R13 ;  /* 0x0000000d08087221 */ /* 0x000fe20000000000 */
[C---:B------:R-:W-:Y:S01]  /*0600*/  FSETP.GEU.AND P5, PT, R9.reuse, -R12, PT ;  /* 0x8000000c0900720b */ /* 0x040fe20003fae000 */
[----:B------:R-:W-:Y:S01]  /*0610*/  FADD R9, R9, R12 ;  /* 0x0000000c09097221 */ /* 0x000fe20000000000 */
[----:B------:R-:W-:Y:S01]  /*0620*/  @P1 FSEL R2, R22, RZ, P3 ;  /* 0x000000ff16021208 */ /* 0x000fe20001800000 */
[----:B------:R-:W-:Y:S01]  /*0630*/  FADD R7, R25, R10 ;  /* 0x0000000a19077221 */ /* 0x000fe20000000000 */
[----:B------:R-:W-:Y:S02]  /*0640*/  @P1 FSEL R3, R23, RZ, P3 ;  /* 0x000000ff17031208 */ /* 0x000fe40001800000 */
[----:B------:R-:W-:Y:S01]  /*0650*/  FSETP.GEU.AND P1, PT, R25, -R10, PT ;  /* 0x8000000a1900720b */ /* 0x000fe20003f2e000 */
[----:B0-----:R-:W-:Y:S01]  /*0660*/  IMAD.WIDE R4, R0, 0x4, R4 ;  /* 0x0000000400047825 */ /* 0x001fe200078e0204 */
[----:B------:R-:W-:-:S02]  /*0670*/  @!P2 FSEL R2, R8, RZ, P6 ;  /* 0x000000ff0802a208 */ /* 0x000fc40003000000 */
[----:B------:R-:W-:Y:S02]  /*0680*/  @!P2 FSEL R3, R9, RZ, P5 ;  /* 0x000000ff0903a208 */ /* 0x000fe40002800000 */
[----:B------:R-:W-:Y:S02]  /*0690*/  @!P0 FSEL R2, R6, RZ, P4 ;  /* 0x000000ff06028208 */ /* 0x000fe40002000000 */
[----:B------:R-:W-:-:S05]  /*06a0*/  @!P0 FSEL R3, R7, RZ, P1 ;  /* 0x000000ff07038208 */ /* 0x000fca0000800000 */
[----:B------:R-:W-:Y:S01]  /*06b0*/  STG.E.64 desc[UR4][R4.64], R2 ;  /* 0x0000000204007986 */ /* 0x000fe2000c101b04 */
[----:B------:R-:W-:Y:S05]  /*06c0*/  EXIT ;  /* 0x000000000000794d */ /* 0x000fea0003800000 */
.L_x_0:
[----:B------:R-:W-:-:S00]  /*06d0*/  BRA `(.L_x_0) ;  /* 0xfffffffc00fc7947 */ /* 0x000fc0000383ffff */
[----:B------:R-:W-:-:S00]  /*06e0*/  NOP ;  /* 0x0000000000007918 */ /* 0x000fc00000000000 */
        /* <DEDUP_REMOVED lines=9> */
.L_x_1:


//--------------------- .nv.constant0.triton_poi_fused_cat_27 --------------------------
	.section	.nv.constant0.triton_poi_fused_cat_27,"a",@progbits
	.sectionflags	@""
	.align	4
.nv.constant0.triton_poi_fused_cat_27:
	.zero		604
